//
// Generated by NVIDIA NVVM Compiler
//
// Compiler Build ID: CL-36424714
// Cuda compilation tools, release 13.0, V13.0.88
// Based on NVVM 20.0.0
//

.version 9.0
.target sm_100
.address_size 64


.entry _Z9AddKernelPKiS0_Pii(
	.param .u64 .ptr .align 1 _Z9AddKernelPKiS0_Pii_param_0,
	.param .u64 .ptr .align 1 _Z9AddKernelPKiS0_Pii_param_1,
	.param .u64 .ptr .align 1 _Z9AddKernelPKiS0_Pii_param_2,
	.param .u32 _Z9AddKernelPKiS0_Pii_param_3
)
{
	.reg .pred 	%p<2>;
	.reg .b32 	%r<9>;
	.reg .b64 	%rd<11>;

	ld.param.u64 	%rd1, [_Z9AddKernelPKiS0_Pii_param_0];
	ld.param.u64 	%rd2, [_Z9AddKernelPKiS0_Pii_param_1];
	ld.param.u64 	%rd3, [_Z9AddKernelPKiS0_Pii_param_2];
	ld.param.u32 	%r2, [_Z9AddKernelPKiS0_Pii_param_3];
	mov.u32 	%r3, %tid.x;
	mov.u32 	%r4, %ctaid.x;
	mov.u32 	%r5, %ntid.x;
	mad.lo.s32 	%r1, %r4, %r5, %r3;
	setp.ge.s32 	%p1, %r1, %r2;
	@%p1 bra 	$L__BB0_2;
	cvta.to.global.u64 	%rd4, %rd1;
	cvta.to.global.u64 	%rd5, %rd2;
	cvta.to.global.u64 	%rd6, %rd3;
	mul.wide.s32 	%rd7, %r1, 4;
	add.s64 	%rd8, %rd4, %rd7;
	ld.global.u32 	%r6, [%rd8];
	add.s64 	%rd9, %rd5, %rd7;
	ld.global.u32 	%r7, [%rd9];
	add.s32 	%r8, %r7, %r6;
	add.s64 	%rd10, %rd6, %rd7;
	st.global.u32 	[%rd10], %r8;
$L__BB0_2:
	ret;

}


// ===== COMPILED SASS (sm_100) =====

	.target	sm_100

	.elftype	@"ET_EXEC"


//--------------------- .note.nv.tkinfo           --------------------------
	.section	.note.nv.tkinfo,"",@"SHT_NOTE"
	.sectionflags	@"SHF_NOTE_NV_TKINFO"
	.tkinfo
        /*0018*/ 	.word	0x00000002
        /*0030*/ 	.string	""
        /*0030*/ 	.string	"ptxas"
        /*0030*/ 	.string	"Cuda compilation tools, release 13.0, V13.0.88"
        /*0030*/ 	.string	"Build cuda_13.0.r13.0/compiler.36424714_0"
        /*0030*/ 	.string	"-arch sm_100 -m 64 "



//--------------------- .note.nv.cuinfo           --------------------------
	.section	.note.nv.cuinfo,"",@"SHT_NOTE"
	.sectionflags	@"SHF_NOTE_NV_CUINFO"
        /*0018*/ 	.short	0x0002
        /*001a*/ 	.short	0x0064
        /*001c*/ 	.short	0x0082
	.zero		2


//--------------------- .nv.info                  --------------------------
	.section	.nv.info,"",@"SHT_CUDA_INFO"
	.align	4


	//----- nvinfo : EIATTR_REGCOUNT
	.align		4
        /*0000*/ 	.byte	0x04, 0x2f
        /*0002*/ 	.short	(.L_1 - .L_0)
	.align		4
.L_0:
        /*0004*/ 	.word	index@(_Z9AddKernelPKiS0_Pii)
        /*0008*/ 	.word	0x0000000c


	//----- nvinfo : EIATTR_FRAME_SIZE
	.align		4
.L_1:
        /*000c*/ 	.byte	0x04, 0x11
        /*000e*/ 	.short	(.L_3 - .L_2)
	.align		4
.L_2:
        /*0010*/ 	.word	index@(_Z9AddKernelPKiS0_Pii)
        /*0014*/ 	.word	0x00000000


	//----- nvinfo : EIATTR_MIN_STACK_SIZE
	.align		4
.L_3:
        /*0018*/ 	.byte	0x04, 0x12
        /*001a*/ 	.short	(.L_5 - .L_4)
	.align		4
.L_4:
        /*001c*/ 	.word	index@(_Z9AddKernelPKiS0_Pii)
        /*0020*/ 	.word	0x00000000
.L_5:


//--------------------- .nv.compat                --------------------------
	.section	.nv.compat,"",@"SHT_CUDA_COMPAT_INFO"
	.align	4
        /*0000*/ 	.byte	0x02, 0x09, 0x00, 0x00, 0x02, 0x02, 0x01, 0x00, 0x02, 0x05, 0x05, 0x00, 0x03, 0x07, 0x01, 0x01
        /*0010*/ 	.byte	0x02, 0x03, 0x00, 0x00, 0x02, 0x06, 0x01, 0x00, 0x04, 0x0b, 0x08, 0x00, 0x09, 0x00, 0x00, 0x00
        /*0020*/ 	.byte	0x00, 0x00, 0x00, 0x00


//--------------------- .nv.info._Z9AddKernelPKiS0_Pii --------------------------
	.section	.nv.info._Z9AddKernelPKiS0_Pii,"",@"SHT_CUDA_INFO"
	.sectionflags	@""
	.align	4


	//----- nvinfo : EIATTR_CUDA_API_VERSION
	.align		4
        /*0000*/ 	.byte	0x04, 0x37
        /*0002*/ 	.short	(.L_7 - .L_6)
.L_6:
        /*0004*/ 	.word	0x00000082


	//----- nvinfo : EIATTR_KPARAM_INFO
	.align		4
.L_7:
        /*0008*/ 	.byte	0x04, 0x17
        /*000a*/ 	.short	(.L_9 - .L_8)
.L_8:
        /*000c*/ 	.word	0x00000000
        /*0010*/ 	.short	0x0003
        /*0012*/ 	.short	0x0018
        /*0014*/ 	.byte	0x00, 0xf0, 0x11, 0x00


	//----- nvinfo : EIATTR_KPARAM_INFO
	.align		4
.L_9:
        /*0018*/ 	.byte	0x04, 0x17
        /*001a*/ 	.short	(.L_11 - .L_10)
.L_10:
        /*001c*/ 	.word	0x00000000
        /*0020*/ 	.short	0x0002
        /*0022*/ 	.short	0x0010
        /*0024*/ 	.byte	0x00, 0xf5, 0x21, 0x00


	//----- nvinfo : EIATTR_KPARAM_INFO
	.align		4
.L_11:
        /*0028*/ 	.byte	0x04, 0x17
        /*002a*/ 	.short	(.L_13 - .L_12)
.L_12:
        /*002c*/ 	.word	0x00000000
        /*0030*/ 	.short	0x0001
        /*0032*/ 	.short	0x0008
        /*0034*/ 	.byte	0x00, 0xf5, 0x21, 0x00


	//----- nvinfo : EIATTR_KPARAM_INFO
	.align		4
.L_13:
        /*0038*/ 	.byte	0x04, 0x17
        /*003a*/ 	.short	(.L_15 - .L_14)
.L_14:
        /*003c*/ 	.word	0x00000000
        /*0040*/ 	.short	0x0000
        /*0042*/ 	.short	0x0000
        /*0044*/ 	.byte	0x00, 0xf5, 0x21, 0x00


	//----- nvinfo : EIATTR_SPARSE_MMA_MASK
	.align		4
.L_15:
        /*0048*/ 	.byte	0x03, 0x50
        /*004a*/ 	.short	0x0000


	//----- nvinfo : EIATTR_MAXREG_COUNT
	.align		4
        /*004c*/ 	.byte	0x03, 0x1b
        /*004e*/ 	.short	0x00ff


	//----- nvinfo : EIATTR_MERCURY_ISA_VERSION
	.align		4
        /*0050*/ 	.byte	0x03, 0x5f
        /*0052*/ 	.short	0x0101


	//----- nvinfo : EIATTR_VRC_CTA_INIT_COUNT
	.align		4
        /*0054*/ 	.byte	0x02, 0x4a
	.zero		1
	.zero		1


	//----- nvinfo : EIATTR_EXIT_INSTR_OFFSETS
	.align		4
        /*0058*/ 	.byte	0x04, 0x1c
        /*005a*/ 	.short	(.L_17 - .L_16)


	//   ....[0]....
.L_16:
        /*005c*/ 	.word	0x00000070


	//   ....[1]....
        /*0060*/ 	.word	0x00000130


	//----- nvinfo : EIATTR_CBANK_PARAM_SIZE
	.align		4
.L_17:
        /*0064*/ 	.byte	0x03, 0x19
        /*0066*/ 	.short	0x001c


	//----- nvinfo : EIATTR_PARAM_CBANK
	.align		4
        /*0068*/ 	.byte	0x04, 0x0a
        /*006a*/ 	.short	(.L_19 - .L_18)
	.align		4
.L_18:
        /*006c*/ 	.word	index@(.nv.constant0._Z9AddKernelPKiS0_Pii)
        /*0070*/ 	.short	0x0380
        /*0072*/ 	.short	0x001c


	//----- nvinfo : EIATTR_SW_WAR
	.align		4
.L_19:
        /*0074*/ 	.byte	0x04, 0x36
        /*0076*/ 	.short	(.L_21 - .L_20)
.L_20:
        /*0078*/ 	.word	0x00000008
.L_21:


//--------------------- .nv.callgraph             --------------------------
	.section	.nv.callgraph,"",@"SHT_CUDA_CALLGRAPH"
	.align	4
	.sectionentsize	8
	.align		4
        /*0000*/ 	.word	0x00000000
	.align		4
        /*0004*/ 	.word	0xffffffff
	.align		4
        /*0008*/ 	.word	0x00000000
	.align		4
        /*000c*/ 	.word	0xfffffffe
	.align		4
        /*0010*/ 	.word	0x00000000
	.align		4
        /*0014*/ 	.word	0xfffffffd
	.align		4
        /*0018*/ 	.word	0x00000000
	.align		4
        /*001c*/ 	.word	0xfffffffc


//--------------------- .text._Z9AddKernelPKiS0_Pii --------------------------
	.section	.text._Z9AddKernelPKiS0_Pii,"ax",@progbits
	.align	128
.text._Z9AddKernelPKiS0_Pii:
        .type           _Z9AddKernelPKiS0_Pii,@function
        .size           _Z9AddKernelPKiS0_Pii,(.L_x_1 - _Z9AddKernelPKiS0_Pii)
        .other          _Z9AddKernelPKiS0_Pii,@"STO_CUDA_ENTRY STV_DEFAULT"
_Z9AddKernelPKiS0_Pii:
[----:B------:R-:W-:Y:S01]  /*0000*/  LDC R1, c[0x0][0x37c] ;  /* 0x0000df00ff017b82 */ /* 0x000fe20000000800 */
[----:B------:R-:W0:Y:S07]  /*0010*/  S2R R9, SR_TID.X ;  /* 0x0000000000097919 */ /* 0x000e2e0000002100 */
[----:B------:R-:W0:Y:S01]  /*0020*/  S2UR UR4, SR_CTAID.X ;  /* 0x00000000000479c3 */ /* 0x000e220000002500 */
[----:B------:R-:W1:Y:S07]  /*0030*/  LDCU UR5, c[0x0][0x398] ;  /* 0x00007300ff0577ac */ /* 0x000e6e0008000800 */
[----:B------:R-:W0:Y:S02]  /*0040*/  LDC R0, c[0x0][0x360] ;  /* 0x0000d800ff007b82 */ /* 0x000e240000000800 */
[----:B0-----:R-:W-:-:S05]  /*0050*/  IMAD R9, R0, UR4, R9 ;  /* 0x0000000400097c24 */ /* 0x001fca000f8e0209 */
[----:B-1----:R-:W-:-:S13]  /*0060*/  ISETP.GE.AND P0, PT, R9, UR5, PT ;  /* 0x0000000509007c0c */ /* 0x002fda000bf06270 */
[----:B------:R-:W-:Y:S05]  /*0070*/  @P0 EXIT ;  /* 0x000000000000094d */ /* 0x000fea0003800000 */
[----:B------:R-:W0:Y:S01]  /*0080*/  LDC.64 R2, c[0x0][0x380] ;  /* 0x0000e000ff027b82 */ /* 0x000e220000000a00 */
[----:B------:R-:W1:Y:S07]  /*0090*/  LDCU.64 UR4, c[0x0][0x358] ;  /* 0x00006b00ff0477ac */ /* 0x000e6e0008000a00 */
[----:B------:R-:W2:Y:S08]  /*00a0*/  LDC.64 R4, c[0x0][0x388] ;  /* 0x0000e200ff047b82 */ /* 0x000eb00000000a00 */
[----:B------:R-:W3:Y:S01]  /*00b0*/  LDC.64 R6, c[0x0][0x390] ;  /* 0x0000e400ff067b82 */ /* 0x000ee20000000a00 */
[----:B0-----:R-:W-:-:S06]  /*00c0*/  IMAD.WIDE R2, R9, 0x4, R2 ;  /* 0x0000000409027825 */ /* 0x001fcc00078e0202 */
[----:B-1----:R-:W4:Y:S01]  /*00d0*/  LDG.E R2, desc[UR4][R2.64] ;  /* 0x0000000402027981 */ /* 0x002f22000c1e1900 */
[----:B--2---:R-:W-:-:S06]  /*00e0*/  IMAD.WIDE R4, R9, 0x4, R4 ;  /* 0x0000000409047825 */ /* 0x004fcc00078e0204 */
[----:B------:R-:W4:Y:S01]  /*00f0*/  LDG.E R5, desc[UR4][R4.64] ;  /* 0x0000000404057981 */ /* 0x000f22000c1e1900 */
[----:B---3--:R-:W-:Y:S01]  /*0100*/  IMAD.WIDE R6, R9, 0x4, R6 ;  /* 0x0000000409067825 */ /* 0x008fe200078e0206 */
[----:B----4-:R-:W-:-:S05]  /*0110*/  IADD3 R9, PT, PT, R2, R5, RZ ;  /* 0x0000000502097210 */ /* 0x010fca0007ffe0ff */
[----:B------:R-:W-:Y:S01]  /*0120*/  STG.E desc[UR4][R6.64], R9 ;  /* 0x0000000906007986 */ /* 0x000fe2000c101904 */
[----:B------:R-:W-:Y:S05]  /*0130*/  EXIT ;  /* 0x000000000000794d */ /* 0x000fea0003800000 */
.L_x_0:
[----:B------:R-:W-:-:S00]  /*0140*/  BRA `(.L_x_0) ;  /* 0xfffffffc00fc7947 */ /* 0x000fc0000383ffff */
[----:B------:R-:W-:-:S00]  /*0150*/  NOP ;  /* 0x0000000000007918 */ /* 0x000fc00000000000 */
        /* <DEDUP_REMOVED lines=10> */
.L_x_1:


//--------------------- .nv.shared.reserved.0     --------------------------
	.section	.nv.shared.reserved.0,"aw",@nobits
	.weak		__nv_reservedSMEM_offset_0_alias
	.size		__nv_reservedSMEM_offset_0_alias, 0, 64
	.other		__nv_reservedSMEM_offset_0_alias,@"STO_CUDA_RESERVED_SHARED STV_DEFAULT"
__nv_reservedSMEM_offset_0_alias:
	.zero		0
	.zero		64


//--------------------- .nv.constant0._Z9AddKernelPKiS0_Pii --------------------------
	.section	.nv.constant0._Z9AddKernelPKiS0_Pii,"a",@progbits
	.sectionflags	@""
	.align	4
.nv.constant0._Z9AddKernelPKiS0_Pii:
	.zero		924


//--------------------- SYMBOLS --------------------------

	.type		.nv.reservedSmem.offset0,@object
	.size		.nv.reservedSmem.offset0,0x4
